//
// Generated by NVIDIA NVVM Compiler
//
// Compiler Build ID: CL-36424714
// Cuda compilation tools, release 13.0, V13.0.88
// Based on NVVM 20.0.0
//

.version 9.0
.target sm_100
.address_size 64

	// .globl	_Z18timing_pair_kernelPmS_Px

.visible .entry _Z18timing_pair_kernelPmS_Px(
	.param .u64 .ptr .align 1 _Z18timing_pair_kernelPmS_Px_param_0,
	.param .u64 .ptr .align 1 _Z18timing_pair_kernelPmS_Px_param_1,
	.param .u64 .ptr .align 1 _Z18timing_pair_kernelPmS_Px_param_2
)
{
	.reg .b64 	%rd<23>;

	ld.param.u64 	%rd3, [_Z18timing_pair_kernelPmS_Px_param_0];
	ld.param.u64 	%rd2, [_Z18timing_pair_kernelPmS_Px_param_1];
	ld.param.u64 	%rd9, [_Z18timing_pair_kernelPmS_Px_param_2];
	cvta.to.global.u64 	%rd10, %rd9;
	// begin inline asm
	{
	ld.u64.global.volatile %rd1, [%rd2];
	discard.global.L2 [%rd2], 128;
	}
	// end inline asm
	mov.u64 	%rd21, %rd1;
	// begin inline asm
	{
	discard.global.L2 [%rd3], 128;
	}
	// end inline asm
	// begin inline asm
	{
	mov.u64 %rd5, %clock64;
	}
	// end inline asm
	mov.u64 	%rd20, %rd5;
	// begin inline asm
	{
	ld.u64.global.volatile %rd6, [%rd3];
	}
	// end inline asm
	mov.u64 	%rd21, %rd6;
	// begin inline asm
	{
	mov.u64 %rd8, %clock64;
	}
	// end inline asm
	mov.u64 	%rd22, %rd8;
	mov.u64 	%rd17, %rd22;
	mov.u64 	%rd18, %rd20;
	sub.s64 	%rd19, %rd17, %rd18;
	st.global.u64 	[%rd10], %rd19;
	ret;

}
	// .globl	_Z20timing_triple_kernelPmS_S_PxS0_
.visible .entry _Z20timing_triple_kernelPmS_S_PxS0_(
	.param .u64 .ptr .align 1 _Z20timing_triple_kernelPmS_S_PxS0__param_0,
	.param .u64 .ptr .align 1 _Z20timing_triple_kernelPmS_S_PxS0__param_1,
	.param .u64 .ptr .align 1 _Z20timing_triple_kernelPmS_S_PxS0__param_2,
	.param .u64 .ptr .align 1 _Z20timing_triple_kernelPmS_S_PxS0__param_3,
	.param .u64 .ptr .align 1 _Z20timing_triple_kernelPmS_S_PxS0__param_4
)
{
	.reg .b64 	%rd<37>;

	ld.param.u64 	%rd2, [_Z20timing_triple_kernelPmS_S_PxS0__param_0];
	ld.param.u64 	%rd5, [_Z20timing_triple_kernelPmS_S_PxS0__param_1];
	ld.param.u64 	%rd4, [_Z20timing_triple_kernelPmS_S_PxS0__param_2];
	ld.param.u64 	%rd15, [_Z20timing_triple_kernelPmS_S_PxS0__param_3];
	ld.param.u64 	%rd16, [_Z20timing_triple_kernelPmS_S_PxS0__param_4];
	cvta.to.global.u64 	%rd17, %rd16;
	cvta.to.global.u64 	%rd18, %rd15;
	// begin inline asm
	{
	ld.u64.global.volatile %rd1, [%rd2];
	discard.global.L2 [%rd2], 128;
	}
	// end inline asm
	mov.u64 	%rd34, %rd1;
	// begin inline asm
	{
	ld.u64.global.volatile %rd3, [%rd4];
	discard.global.L2 [%rd4], 128;
	}
	// end inline asm
	mov.u64 	%rd36, %rd3;
	// begin inline asm
	{
	discard.global.L2 [%rd5], 128;
	}
	// end inline asm
	// begin inline asm
	{
	mov.u64 %rd7, %clock64;
	}
	// end inline asm
	mov.u64 	%rd33, %rd7;
	// begin inline asm
	{
	ld.u64.global.volatile %rd8, [%rd5];
	}
	// end inline asm
	mov.u64 	%rd34, %rd8;
	// begin inline asm
	{
	mov.u64 %rd10, %clock64;
	}
	// end inline asm
	mov.u64 	%rd35, %rd10;
	mov.u64 	%rd27, %rd35;
	mov.u64 	%rd28, %rd33;
	sub.s64 	%rd29, %rd27, %rd28;
	st.global.u64 	[%rd18], %rd29;
	// begin inline asm
	{
	mov.u64 %rd11, %clock64;
	}
	// end inline asm
	mov.u64 	%rd33, %rd11;
	// begin inline asm
	{
	ld.u64.global.volatile %rd12, [%rd4];
	}
	// end inline asm
	mov.u64 	%rd36, %rd12;
	// begin inline asm
	{
	mov.u64 %rd14, %clock64;
	}
	// end inline asm
	mov.u64 	%rd35, %rd14;
	mov.u64 	%rd30, %rd35;
	mov.u64 	%rd31, %rd33;
	sub.s64 	%rd32, %rd30, %rd31;
	st.global.u64 	[%rd17], %rd32;
	ret;

}


// ===== COMPILED SASS (sm_100) =====

	.target	sm_100

	.elftype	@"ET_EXEC"


//--------------------- .note.nv.tkinfo           --------------------------
	.section	.note.nv.tkinfo,"",@"SHT_NOTE"
	.sectionflags	@"SHF_NOTE_NV_TKINFO"
	.tkinfo
        /*0018*/ 	.word	0x00000002
        /*0030*/ 	.string	""
        /*0030*/ 	.string	"ptxas"
        /*0030*/ 	.string	"Cuda compilation tools, release 13.0, V13.0.88"
        /*0030*/ 	.string	"Build cuda_13.0.r13.0/compiler.36424714_0"
        /*0030*/ 	.string	"-arch sm_100 -m 64 "



//--------------------- .note.nv.cuinfo           --------------------------
	.section	.note.nv.cuinfo,"",@"SHT_NOTE"
	.sectionflags	@"SHF_NOTE_NV_CUINFO"
        /*0018*/ 	.short	0x0002
        /*001a*/ 	.short	0x0064
        /*001c*/ 	.short	0x0082
	.zero		2


//--------------------- .nv.info                  --------------------------
	.section	.nv.info,"",@"SHT_CUDA_INFO"
	.align	4


	//----- nvinfo : EIATTR_REGCOUNT
	.align		4
        /*0000*/ 	.byte	0x04, 0x2f
        /*0002*/ 	.short	(.L_1 - .L_0)
	.align		4
.L_0:
        /*0004*/ 	.word	index@(_Z18timing_pair_kernelPmS_Px)
        /*0008*/ 	.word	0x0000000a


	//----- nvinfo : EIATTR_FRAME_SIZE
	.align		4
.L_1:
        /*000c*/ 	.byte	0x04, 0x11
        /*000e*/ 	.short	(.L_3 - .L_2)
	.align		4
.L_2:
        /*0010*/ 	.word	index@(_Z18timing_pair_kernelPmS_Px)
        /*0014*/ 	.word	0x00000000


	//----- nvinfo : EIATTR_REGCOUNT
	.align		4
.L_3:
        /*0018*/ 	.byte	0x04, 0x2f
        /*001a*/ 	.short	(.L_5 - .L_4)
	.align		4
.L_4:
        /*001c*/ 	.word	index@(_Z20timing_triple_kernelPmS_S_PxS0_)
        /*0020*/ 	.word	0x0000000e


	//----- nvinfo : EIATTR_FRAME_SIZE
	.align		4
.L_5:
        /*0024*/ 	.byte	0x04, 0x11
        /*0026*/ 	.short	(.L_7 - .L_6)
	.align		4
.L_6:
        /*0028*/ 	.word	index@(_Z20timing_triple_kernelPmS_S_PxS0_)
        /*002c*/ 	.word	0x00000000


	//----- nvinfo : EIATTR_MIN_STACK_SIZE
	.align		4
.L_7:
        /*0030*/ 	.byte	0x04, 0x12
        /*0032*/ 	.short	(.L_9 - .L_8)
	.align		4
.L_8:
        /*0034*/ 	.word	index@(_Z20timing_triple_kernelPmS_S_PxS0_)
        /*0038*/ 	.word	0x00000000


	//----- nvinfo : EIATTR_MIN_STACK_SIZE
	.align		4
.L_9:
        /*003c*/ 	.byte	0x04, 0x12
        /*003e*/ 	.short	(.L_11 - .L_10)
	.align		4
.L_10:
        /*0040*/ 	.word	index@(_Z18timing_pair_kernelPmS_Px)
        /*0044*/ 	.word	0x00000000
.L_11:


//--------------------- .nv.compat                --------------------------
	.section	.nv.compat,"",@"SHT_CUDA_COMPAT_INFO"
	.align	4
        /*0000*/ 	.byte	0x02, 0x09, 0x00, 0x00, 0x02, 0x02, 0x01, 0x00, 0x02, 0x05, 0x05, 0x00, 0x03, 0x07, 0x01, 0x01
        /*0010*/ 	.byte	0x02, 0x03, 0x00, 0x00, 0x02, 0x06, 0x01, 0x00, 0x04, 0x0b, 0x08, 0x00, 0x09, 0x00, 0x00, 0x00
        /*0020*/ 	.byte	0x00, 0x00, 0x00, 0x00


//--------------------- .nv.info._Z20timing_triple_kernelPmS_S_PxS0_ --------------------------
	.section	.nv.info._Z20timing_triple_kernelPmS_S_PxS0_,"",@"SHT_CUDA_INFO"
	.sectionflags	@""
	.align	4


	//----- nvinfo : EIATTR_CUDA_API_VERSION
	.align		4
        /*0000*/ 	.byte	0x04, 0x37
        /*0002*/ 	.short	(.L_13 - .L_12)
.L_12:
        /*0004*/ 	.word	0x00000082


	//----- nvinfo : EIATTR_KPARAM_INFO
	.align		4
.L_13:
        /*0008*/ 	.byte	0x04, 0x17
        /*000a*/ 	.short	(.L_15 - .L_14)
.L_14:
        /*000c*/ 	.word	0x00000000
        /*0010*/ 	.short	0x0004
        /*0012*/ 	.short	0x0020
        /*0014*/ 	.byte	0x00, 0xf5, 0x21, 0x00


	//----- nvinfo : EIATTR_KPARAM_INFO
	.align		4
.L_15:
        /*0018*/ 	.byte	0x04, 0x17
        /*001a*/ 	.short	(.L_17 - .L_16)
.L_16:
        /*001c*/ 	.word	0x00000000
        /*0020*/ 	.short	0x0003
        /*0022*/ 	.short	0x0018
        /*0024*/ 	.byte	0x00, 0xf5, 0x21, 0x00


	//----- nvinfo : EIATTR_KPARAM_INFO
	.align		4
.L_17:
        /*0028*/ 	.byte	0x04, 0x17
        /*002a*/ 	.short	(.L_19 - .L_18)
.L_18:
        /*002c*/ 	.word	0x00000000
        /*0030*/ 	.short	0x0002
        /*0032*/ 	.short	0x0010
        /*0034*/ 	.byte	0x00, 0xf5, 0x21, 0x00


	//----- nvinfo : EIATTR_KPARAM_INFO
	.align		4
.L_19:
        /*0038*/ 	.byte	0x04, 0x17
        /*003a*/ 	.short	(.L_21 - .L_20)
.L_20:
        /*003c*/ 	.word	0x00000000
        /*0040*/ 	.short	0x0001
        /*0042*/ 	.short	0x0008
        /*0044*/ 	.byte	0x00, 0xf5, 0x21, 0x00


	//----- nvinfo : EIATTR_KPARAM_INFO
	.align		4
.L_21:
        /*0048*/ 	.byte	0x04, 0x17
        /*004a*/ 	.short	(.L_23 - .L_22)
.L_22:
        /*004c*/ 	.word	0x00000000
        /*0050*/ 	.short	0x0000
        /*0052*/ 	.short	0x0000
        /*0054*/ 	.byte	0x00, 0xf5, 0x21, 0x00


	//----- nvinfo : EIATTR_SPARSE_MMA_MASK
	.align		4
.L_23:
        /*0058*/ 	.byte	0x03, 0x50
        /*005a*/ 	.short	0x0000


	//----- nvinfo : EIATTR_MAXREG_COUNT
	.align		4
        /*005c*/ 	.byte	0x03, 0x1b
        /*005e*/ 	.short	0x00ff


	//----- nvinfo : EIATTR_MERCURY_ISA_VERSION
	.align		4
        /*0060*/ 	.byte	0x03, 0x5f
        /*0062*/ 	.short	0x0101


	//----- nvinfo : EIATTR_VRC_CTA_INIT_COUNT
	.align		4
        /*0064*/ 	.byte	0x02, 0x4a
	.zero		1
	.zero		1


	//----- nvinfo : EIATTR_EXIT_INSTR_OFFSETS
	.align		4
        /*0068*/ 	.byte	0x04, 0x1c
        /*006a*/ 	.short	(.L_25 - .L_24)


	//   ....[0]....
.L_24:
        /*006c*/ 	.word	0x00000180


	//----- nvinfo : EIATTR_CBANK_PARAM_SIZE
	.align		4
.L_25:
        /*0070*/ 	.byte	0x03, 0x19
        /*0072*/ 	.short	0x0028


	//----- nvinfo : EIATTR_PARAM_CBANK
	.align		4
        /*0074*/ 	.byte	0x04, 0x0a
        /*0076*/ 	.short	(.L_27 - .L_26)
	.align		4
.L_26:
        /*0078*/ 	.word	index@(.nv.constant0._Z20timing_triple_kernelPmS_S_PxS0_)
        /*007c*/ 	.short	0x0380
        /*007e*/ 	.short	0x0028


	//----- nvinfo : EIATTR_SW_WAR
	.align		4
.L_27:
        /*0080*/ 	.byte	0x04, 0x36
        /*0082*/ 	.short	(.L_29 - .L_28)
.L_28:
        /*0084*/ 	.word	0x00000008
.L_29:


//--------------------- .nv.info._Z18timing_pair_kernelPmS_Px --------------------------
	.section	.nv.info._Z18timing_pair_kernelPmS_Px,"",@"SHT_CUDA_INFO"
	.sectionflags	@""
	.align	4


	//----- nvinfo : EIATTR_CUDA_API_VERSION
	.align		4
        /*0000*/ 	.byte	0x04, 0x37
        /*0002*/ 	.short	(.L_31 - .L_30)
.L_30:
        /*0004*/ 	.word	0x00000082


	//----- nvinfo : EIATTR_KPARAM_INFO
	.align		4
.L_31:
        /*0008*/ 	.byte	0x04, 0x17
        /*000a*/ 	.short	(.L_33 - .L_32)
.L_32:
        /*000c*/ 	.word	0x00000000
        /*0010*/ 	.short	0x0002
        /*0012*/ 	.short	0x0010
        /*0014*/ 	.byte	0x00, 0xf5, 0x21, 0x00


	//----- nvinfo : EIATTR_KPARAM_INFO
	.align		4
.L_33:
        /*0018*/ 	.byte	0x04, 0x17
        /*001a*/ 	.short	(.L_35 - .L_34)
.L_34:
        /*001c*/ 	.word	0x00000000
        /*0020*/ 	.short	0x0001
        /*0022*/ 	.short	0x0008
        /*0024*/ 	.byte	0x00, 0xf5, 0x21, 0x00


	//----- nvinfo : EIATTR_KPARAM_INFO
	.align		4
.L_35:
        /*0028*/ 	.byte	0x04, 0x17
        /*002a*/ 	.short	(.L_37 - .L_36)
.L_36:
        /*002c*/ 	.word	0x00000000
        /*0030*/ 	.short	0x0000
        /*0032*/ 	.short	0x0000
        /*0034*/ 	.byte	0x00, 0xf5, 0x21, 0x00


	//----- nvinfo : EIATTR_SPARSE_MMA_MASK
	.align		4
.L_37:
        /*0038*/ 	.byte	0x03, 0x50
        /*003a*/ 	.short	0x0000


	//----- nvinfo : EIATTR_MAXREG_COUNT
	.align		4
        /*003c*/ 	.byte	0x03, 0x1b
        /*003e*/ 	.short	0x00ff


	//----- nvinfo : EIATTR_MERCURY_ISA_VERSION
	.align		4
        /*0040*/ 	.byte	0x03, 0x5f
        /*0042*/ 	.short	0x0101


	//----- nvinfo : EIATTR_VRC_CTA_INIT_COUNT
	.align		4
        /*0044*/ 	.byte	0x02, 0x4a
	.zero		1
	.zero		1


	//----- nvinfo : EIATTR_EXIT_INSTR_OFFSETS
	.align		4
        /*0048*/ 	.byte	0x04, 0x1c
        /*004a*/ 	.short	(.L_39 - .L_38)


	//   ....[0]....
.L_38:
        /*004c*/ 	.word	0x000000e0


	//----- nvinfo : EIATTR_CBANK_PARAM_SIZE
	.align		4
.L_39:
        /*0050*/ 	.byte	0x03, 0x19
        /*0052*/ 	.short	0x0018


	//----- nvinfo : EIATTR_PARAM_CBANK
	.align		4
        /*0054*/ 	.byte	0x04, 0x0a
        /*0056*/ 	.short	(.L_41 - .L_40)
	.align		4
.L_40:
        /*0058*/ 	.word	index@(.nv.constant0._Z18timing_pair_kernelPmS_Px)
        /*005c*/ 	.short	0x0380
        /*005e*/ 	.short	0x0018


	//----- nvinfo : EIATTR_SW_WAR
	.align		4
.L_41:
        /*0060*/ 	.byte	0x04, 0x36
        /*0062*/ 	.short	(.L_43 - .L_42)
.L_42:
        /*0064*/ 	.word	0x00000008
.L_43:


//--------------------- .nv.callgraph             --------------------------
	.section	.nv.callgraph,"",@"SHT_CUDA_CALLGRAPH"
	.align	4
	.sectionentsize	8
	.align		4
        /*0000*/ 	.word	0x00000000
	.align		4
        /*0004*/ 	.word	0xffffffff
	.align		4
        /*0008*/ 	.word	0x00000000
	.align		4
        /*000c*/ 	.word	0xfffffffe
	.align		4
        /*0010*/ 	.word	0x00000000
	.align		4
        /*0014*/ 	.word	0xfffffffd
	.align		4
        /*0018*/ 	.word	0x00000000
	.align		4
        /*001c*/ 	.word	0xfffffffc


//--------------------- .text._Z20timing_triple_kernelPmS_S_PxS0_ --------------------------
	.section	.text._Z20timing_triple_kernelPmS_S_PxS0_,"ax",@progbits
	.align	128
        .global         _Z20timing_triple_kernelPmS_S_PxS0_
        .type           _Z20timing_triple_kernelPmS_S_PxS0_,@function
        .size           _Z20timing_triple_kernelPmS_S_PxS0_,(.L_x_2 - _Z20timing_triple_kernelPmS_S_PxS0_)
        .other          _Z20timing_triple_kernelPmS_S_PxS0_,@"STO_CUDA_ENTRY STV_DEFAULT"
_Z20timing_triple_kernelPmS_S_PxS0_:
.text._Z20timing_triple_kernelPmS_S_PxS0_:
[----:B------:R-:W-:Y:S08]  /*0000*/  LDC R1, c[0x0][0x37c] ;  /* 0x0000df00ff017b82 */ /* 0x000ff00000000800 */
[----:B------:R-:W0:Y:S01]  /*0010*/  LDC.64 R2, c[0x0][0x380] ;  /* 0x0000e000ff027b82 */ /* 0x000e220000000a00 */
[----:B------:R-:W0:Y:S07]  /*0020*/  LDCU.64 UR4, c[0x0][0x358] ;  /* 0x00006b00ff0477ac */ /* 0x000e2e0008000a00 */
[----:B------:R-:W1:Y:S08]  /*0030*/  LDC.64 R4, c[0x0][0x390] ;  /* 0x0000e400ff047b82 */ /* 0x000e700000000a00 */
[----:B------:R-:W2:Y:S01]  /*0040*/  LDC.64 R6, c[0x0][0x388] ;  /* 0x0000e200ff067b82 */ /* 0x000ea20000000a00 */
[----:B0-----:R0:W3:Y:S04]  /*0050*/  LDG.E.64.STRONG.SYS R8, desc[UR4][R2.64] ;  /* 0x0000000402087981 */ /* 0x0010e8000c1f5b00 */
[----:B------:R0:W-:Y:S04]  /*0060*/  CCTL.E.RML2 [R2] ;  /* 0x000000000200798f */ /* 0x0001e80005800100 */
[----:B-1----:R1:W-:Y:S04]  /*0070*/  LDG.E.64.STRONG.SYS R10, desc[UR4][R4.64] ;  /* 0x00000004040a7981 */ /* 0x0023e8000c1f5b00 */
[----:B------:R4:W-:Y:S04]  /*0080*/  CCTL.E.RML2 [R4] ;  /* 0x000000000400798f */ /* 0x0009e80005800100 */
[----:B--2---:R2:W-:Y:S01]  /*0090*/  CCTL.E.RML2 [R6] ;  /* 0x000000000600798f */ /* 0x0045e20005800100 */
[----:B---3--:R-:W-:-:S03]  /*00a0*/  CS2R R8, SR_CLOCKLO ;  /* 0x0000000000087805 */ /* 0x008fc60000015000 */
[----:B--2---:R-:W2:Y:S02]  /*00b0*/  LDG.E.64.STRONG.SYS R6, desc[UR4][R6.64] ;  /* 0x0000000406067981 */ /* 0x004ea4000c1f5b00 */
[----:B--2---:R-:W-:Y:S01]  /*00c0*/  CS2R R6, SR_CLOCKLO ;  /* 0x0000000000067805 */ /* 0x004fe20000015000 */
[----:B0-----:R-:W0:Y:S05]  /*00d0*/  LDC.64 R2, c[0x0][0x398] ;  /* 0x0000e600ff027b82 */ /* 0x001e2a0000000a00 */
[----:B------:R-:W-:-:S05]  /*00e0*/  IADD3 R6, P0, PT, -R8, R6, RZ ;  /* 0x0000000608067210 */ /* 0x000fca0007f1e1ff */
[----:B------:R-:W-:-:S05]  /*00f0*/  IMAD.X R7, R7, 0x1, ~R9, P0 ;  /* 0x0000000107077824 */ /* 0x000fca00000e0e09 */
[----:B0-----:R0:W-:Y:S02]  /*0100*/  STG.E.64 desc[UR4][R2.64], R6 ;  /* 0x0000000602007986 */ /* 0x0011e4000c101b04 */
[----:B0-----:R-:W-:Y:S02]  /*0110*/  CS2R R6, SR_CLOCKLO ;  /* 0x0000000000067805 */ /* 0x001fe40000015000 */
[----:B----4-:R-:W1:Y:S02]  /*0120*/  LDG.E.64.STRONG.SYS R4, desc[UR4][R4.64] ;  /* 0x0000000404047981 */ /* 0x010e64000c1f5b00 */
[----:B-1----:R-:W-:Y:S01]  /*0130*/  CS2R R4, SR_CLOCKLO ;  /* 0x0000000000047805 */ /* 0x002fe20000015000 */
[----:B------:R-:W0:Y:S05]  /*0140*/  LDC.64 R2, c[0x0][0x3a0] ;  /* 0x0000e800ff027b82 */ /* 0x000e2a0000000a00 */
[----:B------:R-:W-:-:S05]  /*0150*/  IADD3 R4, P0, PT, -R6, R4, RZ ;  /* 0x0000000406047210 */ /* 0x000fca0007f1e1ff */
[----:B------:R-:W-:-:S05]  /*0160*/  IMAD.X R5, R5, 0x1, ~R7, P0 ;  /* 0x0000000105057824 */ /* 0x000fca00000e0e07 */
[----:B0-----:R-:W-:Y:S01]  /*0170*/  STG.E.64 desc[UR4][R2.64], R4 ;  /* 0x0000000402007986 */ /* 0x001fe2000c101b04 */
[----:B------:R-:W-:Y:S05]  /*0180*/  EXIT ;  /* 0x000000000000794d */ /* 0x000fea0003800000 */
.L_x_0:
[----:B------:R-:W-:-:S00]  /*0190*/  BRA `(.L_x_0) ;  /* 0xfffffffc00fc7947 */ /* 0x000fc0000383ffff */
[----:B------:R-:W-:-:S00]  /*01a0*/  NOP ;  /* 0x0000000000007918 */ /* 0x000fc00000000000 */
        /* <DEDUP_REMOVED lines=13> */
.L_x_2:


//--------------------- .text._Z18timing_pair_kernelPmS_Px --------------------------
	.section	.text._Z18timing_pair_kernelPmS_Px,"ax",@progbits
	.align	128
        .global         _Z18timing_pair_kernelPmS_Px
        .type           _Z18timing_pair_kernelPmS_Px,@function
        .size           _Z18timing_pair_kernelPmS_Px,(.L_x_3 - _Z18timing_pair_kernelPmS_Px)
        .other          _Z18timing_pair_kernelPmS_Px,@"STO_CUDA_ENTRY STV_DEFAULT"
_Z18timing_pair_kernelPmS_Px:
.text._Z18timing_pair_kernelPmS_Px:
[----:B------:R-:W-:Y:S08]  /*0000*/  LDC R1, c[0x0][0x37c] ;  /* 0x0000df00ff017b82 */ /* 0x000ff00000000800 */
[----:B------:R-:W0:Y:S01]  /*0010*/  LDC.64 R2, c[0x0][0x388] ;  /* 0x0000e200ff027b82 */ /* 0x000e220000000a00 */
[----:B------:R-:W0:Y:S07]  /*0020*/  LDCU.64 UR4, c[0x0][0x358] ;  /* 0x00006b00ff0477ac */ /* 0x000e2e0008000a00 */
[----:B------:R-:W1:Y:S01]  /*0030*/  LDC.64 R4, c[0x0][0x380] ;  /* 0x0000e000ff047b82 */ /* 0x000e620000000a00 */
[----:B0-----:R0:W2:Y:S04]  /*0040*/  LDG.E.64.STRONG.SYS R6, desc[UR4][R2.64] ;  /* 0x0000000402067981 */ /* 0x0010a8000c1f5b00 */
[----:B------:R0:W-:Y:S04]  /*0050*/  CCTL.E.RML2 [R2] ;  /* 0x000000000200798f */ /* 0x0001e80005800100 */
[----:B-1----:R1:W-:Y:S01]  /*0060*/  CCTL.E.RML2 [R4] ;  /* 0x000000000400798f */ /* 0x0023e20005800100 */
[----:B--2---:R-:W-:-:S03]  /*0070*/  CS2R R6, SR_CLOCKLO ;  /* 0x0000000000067805 */ /* 0x004fc60000015000 */
[----:B-1----:R-:W2:Y:S02]  /*0080*/  LDG.E.64.STRONG.SYS R4, desc[UR4][R4.64] ;  /* 0x0000000404047981 */ /* 0x002ea4000c1f5b00 */
[----:B--2---:R-:W-:Y:S01]  /*0090*/  CS2R R4, SR_CLOCKLO ;  /* 0x0000000000047805 */ /* 0x004fe20000015000 */
[----:B0-----:R-:W0:Y:S05]  /*00a0*/  LDC.64 R2, c[0x0][0x390] ;  /* 0x0000e400ff027b82 */ /* 0x001e2a0000000a00 */
[----:B------:R-:W-:-:S05]  /*00b0*/  IADD3 R4, P0, PT, -R6, R4, RZ ;  /* 0x0000000406047210 */ /* 0x000fca0007f1e1ff */
[----:B------:R-:W-:-:S05]  /*00c0*/  IMAD.X R5, R5, 0x1, ~R7, P0 ;  /* 0x0000000105057824 */ /* 0x000fca00000e0e07 */
[----:B0-----:R-:W-:Y:S01]  /*00d0*/  STG.E.64 desc[UR4][R2.64], R4 ;  /* 0x0000000402007986 */ /* 0x001fe2000c101b04 */
[----:B------:R-:W-:Y:S05]  /*00e0*/  EXIT ;  /* 0x000000000000794d */ /* 0x000fea0003800000 */
.L_x_1:
        /* <DEDUP_REMOVED lines=9> */
.L_x_3:


//--------------------- .nv.shared.reserved.0     --------------------------
	.section	.nv.shared.reserved.0,"aw",@nobits
	.weak		__nv_reservedSMEM_offset_0_alias
	.size		__nv_reservedSMEM_offset_0_alias, 0, 64
	.other		__nv_reservedSMEM_offset_0_alias,@"STO_CUDA_RESERVED_SHARED STV_DEFAULT"
__nv_reservedSMEM_offset_0_alias:
	.zero		0
	.zero		64


//--------------------- .nv.constant0._Z20timing_triple_kernelPmS_S_PxS0_ --------------------------
	.section	.nv.constant0._Z20timing_triple_kernelPmS_S_PxS0_,"a",@progbits
	.sectionflags	@""
	.align	4
.nv.constant0._Z20timing_triple_kernelPmS_S_PxS0_:
	.zero		936


//--------------------- .nv.constant0._Z18timing_pair_kernelPmS_Px --------------------------
	.section	.nv.constant0._Z18timing_pair_kernelPmS_Px,"a",@progbits
	.sectionflags	@""
	.align	4
.nv.constant0._Z18timing_pair_kernelPmS_Px:
	.zero		920


//--------------------- SYMBOLS --------------------------

	.type		.nv.reservedSmem.offset0,@object
	.size		.nv.reservedSmem.offset0,0x4
